//
// Generated by NVIDIA NVVM Compiler
//
// Compiler Build ID: CL-36424714
// Cuda compilation tools, release 13.0, V13.0.88
// Based on NVVM 20.0.0
//

.version 9.0
.target sm_100
.address_size 64

	// .globl	_Z6matMulPdS_S_i

.visible .entry _Z6matMulPdS_S_i(
	.param .u64 .ptr .align 1 _Z6matMulPdS_S_i_param_0,
	.param .u64 .ptr .align 1 _Z6matMulPdS_S_i_param_1,
	.param .u64 .ptr .align 1 _Z6matMulPdS_S_i_param_2,
	.param .u32 _Z6matMulPdS_S_i_param_3
)
{
	.reg .pred 	%p<10>;
	.reg .b32 	%r<41>;
	.reg .b64 	%rd<67>;
	.reg .b64 	%fd<67>;

	ld.param.u64 	%rd14, [_Z6matMulPdS_S_i_param_0];
	ld.param.u64 	%rd15, [_Z6matMulPdS_S_i_param_1];
	ld.param.u32 	%r17, [_Z6matMulPdS_S_i_param_3];
	cvta.to.global.u64 	%rd1, %rd15;
	cvta.to.global.u64 	%rd2, %rd14;
	mov.u32 	%r18, %ctaid.y;
	mov.u32 	%r19, %ntid.y;
	mov.u32 	%r20, %tid.y;
	mad.lo.s32 	%r1, %r18, %r19, %r20;
	mov.u32 	%r21, %ctaid.x;
	mov.u32 	%r22, %ntid.x;
	mov.u32 	%r23, %tid.x;
	mad.lo.s32 	%r2, %r21, %r22, %r23;
	max.s32 	%r24, %r1, %r2;
	setp.ge.s32 	%p1, %r24, %r17;
	@%p1 bra 	$L__BB0_13;
	mul.lo.s32 	%r3, %r17, %r1;
	and.b32  	%r4, %r17, 7;
	setp.lt.u32 	%p2, %r17, 8;
	mov.f64 	%fd66, 0d0000000000000000;
	mov.b32 	%r39, 0;
	@%p2 bra 	$L__BB0_4;
	and.b32  	%r26, %r17, 2147483640;
	neg.s32 	%r37, %r26;
	mul.wide.s32 	%rd16, %r17, 8;
	add.s64 	%rd3, %rd1, %rd16;
	mul.wide.s32 	%rd17, %r17, 16;
	add.s64 	%rd4, %rd1, %rd17;
	mul.wide.s32 	%rd18, %r17, 24;
	add.s64 	%rd5, %rd1, %rd18;
	mul.wide.s32 	%rd19, %r17, 32;
	add.s64 	%rd6, %rd1, %rd19;
	mul.wide.s32 	%rd20, %r17, 40;
	add.s64 	%rd7, %rd1, %rd20;
	mul.wide.s32 	%rd21, %r17, 48;
	add.s64 	%rd8, %rd1, %rd21;
	mul.wide.s32 	%rd22, %r17, 56;
	add.s64 	%rd9, %rd1, %rd22;
	mul.wide.u32 	%rd23, %r3, 8;
	add.s64 	%rd24, %rd23, %rd2;
	add.s64 	%rd66, %rd24, 32;
	mov.f64 	%fd66, 0d0000000000000000;
	mov.u32 	%r36, %r2;
$L__BB0_3:
	.pragma "nounroll";
	and.b32  	%r39, %r17, 2147483640;
	mul.wide.s32 	%rd25, %r36, 8;
	add.s64 	%rd26, %rd3, %rd25;
	add.s64 	%rd27, %rd4, %rd25;
	add.s64 	%rd28, %rd5, %rd25;
	add.s64 	%rd29, %rd6, %rd25;
	add.s64 	%rd30, %rd7, %rd25;
	add.s64 	%rd31, %rd8, %rd25;
	add.s64 	%rd32, %rd9, %rd25;
	add.s64 	%rd33, %rd1, %rd25;
	ld.global.f64 	%fd16, [%rd66+-32];
	ld.global.f64 	%fd17, [%rd33];
	fma.rn.f64 	%fd18, %fd16, %fd17, %fd66;
	ld.global.f64 	%fd19, [%rd66+-24];
	ld.global.f64 	%fd20, [%rd26];
	fma.rn.f64 	%fd21, %fd19, %fd20, %fd18;
	ld.global.f64 	%fd22, [%rd66+-16];
	ld.global.f64 	%fd23, [%rd27];
	fma.rn.f64 	%fd24, %fd22, %fd23, %fd21;
	ld.global.f64 	%fd25, [%rd66+-8];
	ld.global.f64 	%fd26, [%rd28];
	fma.rn.f64 	%fd27, %fd25, %fd26, %fd24;
	ld.global.f64 	%fd28, [%rd66];
	ld.global.f64 	%fd29, [%rd29];
	fma.rn.f64 	%fd30, %fd28, %fd29, %fd27;
	ld.global.f64 	%fd31, [%rd66+8];
	ld.global.f64 	%fd32, [%rd30];
	fma.rn.f64 	%fd33, %fd31, %fd32, %fd30;
	ld.global.f64 	%fd34, [%rd66+16];
	ld.global.f64 	%fd35, [%rd31];
	fma.rn.f64 	%fd36, %fd34, %fd35, %fd33;
	ld.global.f64 	%fd37, [%rd66+24];
	ld.global.f64 	%fd38, [%rd32];
	fma.rn.f64 	%fd66, %fd37, %fd38, %fd36;
	add.s32 	%r37, %r37, 8;
	shl.b32 	%r27, %r17, 3;
	add.s32 	%r36, %r36, %r27;
	add.s64 	%rd66, %rd66, 64;
	setp.ne.s32 	%p3, %r37, 0;
	@%p3 bra 	$L__BB0_3;
$L__BB0_4:
	setp.eq.s32 	%p4, %r4, 0;
	@%p4 bra 	$L__BB0_12;
	and.b32  	%r12, %r17, 3;
	setp.lt.u32 	%p5, %r4, 4;
	@%p5 bra 	$L__BB0_7;
	add.s32 	%r28, %r39, %r3;
	mul.wide.u32 	%rd34, %r28, 8;
	add.s64 	%rd35, %rd2, %rd34;
	ld.global.f64 	%fd40, [%rd35];
	mad.lo.s32 	%r29, %r39, %r17, %r2;
	mul.wide.s32 	%rd36, %r29, 8;
	add.s64 	%rd37, %rd1, %rd36;
	ld.global.f64 	%fd41, [%rd37];
	fma.rn.f64 	%fd42, %fd40, %fd41, %fd66;
	cvt.u64.u32 	%rd38, %r3;
	cvt.u64.u32 	%rd39, %r39;
	add.s64 	%rd40, %rd39, %rd38;
	shl.b64 	%rd41, %rd40, 3;
	add.s64 	%rd42, %rd2, %rd41;
	ld.global.f64 	%fd43, [%rd42+8];
	mul.wide.s32 	%rd43, %r17, 8;
	add.s64 	%rd44, %rd37, %rd43;
	ld.global.f64 	%fd44, [%rd44];
	fma.rn.f64 	%fd45, %fd43, %fd44, %fd42;
	ld.global.f64 	%fd46, [%rd42+16];
	add.s64 	%rd45, %rd44, %rd43;
	ld.global.f64 	%fd47, [%rd45];
	fma.rn.f64 	%fd48, %fd46, %fd47, %fd45;
	ld.global.f64 	%fd49, [%rd42+24];
	add.s64 	%rd46, %rd45, %rd43;
	ld.global.f64 	%fd50, [%rd46];
	fma.rn.f64 	%fd66, %fd49, %fd50, %fd48;
	add.s32 	%r39, %r39, 4;
$L__BB0_7:
	setp.eq.s32 	%p6, %r12, 0;
	@%p6 bra 	$L__BB0_12;
	setp.eq.s32 	%p7, %r12, 1;
	@%p7 bra 	$L__BB0_10;
	add.s32 	%r30, %r39, %r3;
	mul.wide.u32 	%rd47, %r30, 8;
	add.s64 	%rd48, %rd2, %rd47;
	ld.global.f64 	%fd52, [%rd48];
	mad.lo.s32 	%r31, %r39, %r17, %r2;
	mul.wide.s32 	%rd49, %r31, 8;
	add.s64 	%rd50, %rd1, %rd49;
	ld.global.f64 	%fd53, [%rd50];
	fma.rn.f64 	%fd54, %fd52, %fd53, %fd66;
	cvt.u64.u32 	%rd51, %r3;
	cvt.u64.u32 	%rd52, %r39;
	add.s64 	%rd53, %rd52, %rd51;
	shl.b64 	%rd54, %rd53, 3;
	add.s64 	%rd55, %rd2, %rd54;
	ld.global.f64 	%fd55, [%rd55+8];
	mul.wide.s32 	%rd56, %r17, 8;
	add.s64 	%rd57, %rd50, %rd56;
	ld.global.f64 	%fd56, [%rd57];
	fma.rn.f64 	%fd66, %fd55, %fd56, %fd54;
	add.s32 	%r39, %r39, 2;
$L__BB0_10:
	and.b32  	%r32, %r17, 1;
	setp.eq.b32 	%p8, %r32, 1;
	not.pred 	%p9, %p8;
	@%p9 bra 	$L__BB0_12;
	add.s32 	%r33, %r39, %r3;
	mul.wide.u32 	%rd58, %r33, 8;
	add.s64 	%rd59, %rd2, %rd58;
	ld.global.f64 	%fd57, [%rd59];
	mad.lo.s32 	%r34, %r39, %r17, %r2;
	mul.wide.s32 	%rd60, %r34, 8;
	add.s64 	%rd61, %rd1, %rd60;
	ld.global.f64 	%fd58, [%rd61];
	fma.rn.f64 	%fd66, %fd57, %fd58, %fd66;
$L__BB0_12:
	ld.param.u64 	%rd65, [_Z6matMulPdS_S_i_param_2];
	add.s32 	%r35, %r3, %r2;
	cvta.to.global.u64 	%rd62, %rd65;
	mul.wide.s32 	%rd63, %r35, 8;
	add.s64 	%rd64, %rd62, %rd63;
	st.global.f64 	[%rd64], %fd66;
$L__BB0_13:
	ret;

}


// ===== COMPILED SASS (sm_100) =====

	.target	sm_100

	.elftype	@"ET_EXEC"


//--------------------- .note.nv.tkinfo           --------------------------
	.section	.note.nv.tkinfo,"",@"SHT_NOTE"
	.sectionflags	@"SHF_NOTE_NV_TKINFO"
	.tkinfo
        /*0018*/ 	.word	0x00000002
        /*0030*/ 	.string	""
        /*0030*/ 	.string	"ptxas"
        /*0030*/ 	.string	"Cuda compilation tools, release 13.0, V13.0.88"
        /*0030*/ 	.string	"Build cuda_13.0.r13.0/compiler.36424714_0"
        /*0030*/ 	.string	"-arch sm_100 -m 64 "



//--------------------- .note.nv.cuinfo           --------------------------
	.section	.note.nv.cuinfo,"",@"SHT_NOTE"
	.sectionflags	@"SHF_NOTE_NV_CUINFO"
        /*0018*/ 	.short	0x0002
        /*001a*/ 	.short	0x0064
        /*001c*/ 	.short	0x0082
	.zero		2


//--------------------- .nv.info                  --------------------------
	.section	.nv.info,"",@"SHT_CUDA_INFO"
	.align	4


	//----- nvinfo : EIATTR_REGCOUNT
	.align		4
        /*0000*/ 	.byte	0x04, 0x2f
        /*0002*/ 	.short	(.L_1 - .L_0)
	.align		4
.L_0:
        /*0004*/ 	.word	index@(_Z6matMulPdS_S_i)
        /*0008*/ 	.word	0x0000001e


	//----- nvinfo : EIATTR_FRAME_SIZE
	.align		4
.L_1:
        /*000c*/ 	.byte	0x04, 0x11
        /*000e*/ 	.short	(.L_3 - .L_2)
	.align		4
.L_2:
        /*0010*/ 	.word	index@(_Z6matMulPdS_S_i)
        /*0014*/ 	.word	0x00000000


	//----- nvinfo : EIATTR_MIN_STACK_SIZE
	.align		4
.L_3:
        /*0018*/ 	.byte	0x04, 0x12
        /*001a*/ 	.short	(.L_5 - .L_4)
	.align		4
.L_4:
        /*001c*/ 	.word	index@(_Z6matMulPdS_S_i)
        /*0020*/ 	.word	0x00000000
.L_5:


//--------------------- .nv.compat                --------------------------
	.section	.nv.compat,"",@"SHT_CUDA_COMPAT_INFO"
	.align	4
        /*0000*/ 	.byte	0x02, 0x09, 0x00, 0x00, 0x02, 0x02, 0x01, 0x00, 0x02, 0x05, 0x05, 0x00, 0x03, 0x07, 0x01, 0x01
        /*0010*/ 	.byte	0x02, 0x03, 0x00, 0x00, 0x02, 0x06, 0x01, 0x00, 0x04, 0x0b, 0x08, 0x00, 0x01, 0x00, 0x00, 0x00
        /*0020*/ 	.byte	0x00, 0x00, 0x00, 0x00


//--------------------- .nv.info._Z6matMulPdS_S_i --------------------------
	.section	.nv.info._Z6matMulPdS_S_i,"",@"SHT_CUDA_INFO"
	.sectionflags	@""
	.align	4


	//----- nvinfo : EIATTR_CUDA_API_VERSION
	.align		4
        /*0000*/ 	.byte	0x04, 0x37
        /*0002*/ 	.short	(.L_7 - .L_6)
.L_6:
        /*0004*/ 	.word	0x00000082


	//----- nvinfo : EIATTR_KPARAM_INFO
	.align		4
.L_7:
        /*0008*/ 	.byte	0x04, 0x17
        /*000a*/ 	.short	(.L_9 - .L_8)
.L_8:
        /*000c*/ 	.word	0x00000000
        /*0010*/ 	.short	0x0003
        /*0012*/ 	.short	0x0018
        /*0014*/ 	.byte	0x00, 0xf0, 0x11, 0x00


	//----- nvinfo : EIATTR_KPARAM_INFO
	.align		4
.L_9:
        /*0018*/ 	.byte	0x04, 0x17
        /*001a*/ 	.short	(.L_11 - .L_10)
.L_10:
        /*001c*/ 	.word	0x00000000
        /*0020*/ 	.short	0x0002
        /*0022*/ 	.short	0x0010
        /*0024*/ 	.byte	0x00, 0xf5, 0x21, 0x00


	//----- nvinfo : EIATTR_KPARAM_INFO
	.align		4
.L_11:
        /*0028*/ 	.byte	0x04, 0x17
        /*002a*/ 	.short	(.L_13 - .L_12)
.L_12:
        /*002c*/ 	.word	0x00000000
        /*0030*/ 	.short	0x0001
        /*0032*/ 	.short	0x0008
        /*0034*/ 	.byte	0x00, 0xf5, 0x21, 0x00


	//----- nvinfo : EIATTR_KPARAM_INFO
	.align		4
.L_13:
        /*0038*/ 	.byte	0x04, 0x17
        /*003a*/ 	.short	(.L_15 - .L_14)
.L_14:
        /*003c*/ 	.word	0x00000000
        /*0040*/ 	.short	0x0000
        /*0042*/ 	.short	0x0000
        /*0044*/ 	.byte	0x00, 0xf5, 0x21, 0x00


	//----- nvinfo : EIATTR_SPARSE_MMA_MASK
	.align		4
.L_15:
        /*0048*/ 	.byte	0x03, 0x50
        /*004a*/ 	.short	0x0000


	//----- nvinfo : EIATTR_MAXREG_COUNT
	.align		4
        /*004c*/ 	.byte	0x03, 0x1b
        /*004e*/ 	.short	0x00ff


	//----- nvinfo : EIATTR_MERCURY_ISA_VERSION
	.align		4
        /*0050*/ 	.byte	0x03, 0x5f
        /*0052*/ 	.short	0x0101


	//----- nvinfo : EIATTR_VRC_CTA_INIT_COUNT
	.align		4
        /*0054*/ 	.byte	0x02, 0x4a
	.zero		1
	.zero		1


	//----- nvinfo : EIATTR_EXIT_INSTR_OFFSETS
	.align		4
        /*0058*/ 	.byte	0x04, 0x1c
        /*005a*/ 	.short	(.L_17 - .L_16)


	//   ....[0]....
.L_16:
        /*005c*/ 	.word	0x000000c0


	//   ....[1]....
        /*0060*/ 	.word	0x00000ad0


	//----- nvinfo : EIATTR_CBANK_PARAM_SIZE
	.align		4
.L_17:
        /*0064*/ 	.byte	0x03, 0x19
        /*0066*/ 	.short	0x001c


	//----- nvinfo : EIATTR_PARAM_CBANK
	.align		4
        /*0068*/ 	.byte	0x04, 0x0a
        /*006a*/ 	.short	(.L_19 - .L_18)
	.align		4
.L_18:
        /*006c*/ 	.word	index@(.nv.constant0._Z6matMulPdS_S_i)
        /*0070*/ 	.short	0x0380
        /*0072*/ 	.short	0x001c


	//----- nvinfo : EIATTR_SW_WAR
	.align		4
.L_19:
        /*0074*/ 	.byte	0x04, 0x36
        /*0076*/ 	.short	(.L_21 - .L_20)
.L_20:
        /*0078*/ 	.word	0x00000008
.L_21:


//--------------------- .nv.callgraph             --------------------------
	.section	.nv.callgraph,"",@"SHT_CUDA_CALLGRAPH"
	.align	4
	.sectionentsize	8
	.align		4
        /*0000*/ 	.word	0x00000000
	.align		4
        /*0004*/ 	.word	0xffffffff
	.align		4
        /*0008*/ 	.word	0x00000000
	.align		4
        /*000c*/ 	.word	0xfffffffe
	.align		4
        /*0010*/ 	.word	0x00000000
	.align		4
        /*0014*/ 	.word	0xfffffffd
	.align		4
        /*0018*/ 	.word	0x00000000
	.align		4
        /*001c*/ 	.word	0xfffffffc


//--------------------- .text._Z6matMulPdS_S_i    --------------------------
	.section	.text._Z6matMulPdS_S_i,"ax",@progbits
	.align	128
        .global         _Z6matMulPdS_S_i
        .type           _Z6matMulPdS_S_i,@function
        .size           _Z6matMulPdS_S_i,(.L_x_5 - _Z6matMulPdS_S_i)
        .other          _Z6matMulPdS_S_i,@"STO_CUDA_ENTRY STV_DEFAULT"
_Z6matMulPdS_S_i:
.text._Z6matMulPdS_S_i:
[----:B------:R-:W-:Y:S01]  /*0000*/  LDC R1, c[0x0][0x37c] ;  /* 0x0000df00ff017b82 */ /* 0x000fe20000000800 */
[----:B------:R-:W0:Y:S07]  /*0010*/  S2R R0, SR_TID.Y ;  /* 0x0000000000007919 */ /* 0x000e2e0000002200 */
[----:B------:R-:W0:Y:S01]  /*0020*/  S2UR UR4, SR_CTAID.Y ;  /* 0x00000000000479c3 */ /* 0x000e220000002600 */
[----:B------:R-:W1:Y:S01]  /*0030*/  LDCU UR18, c[0x0][0x398] ;  /* 0x00007300ff1277ac */ /* 0x000e620008000800 */
[----:B------:R-:W2:Y:S06]  /*0040*/  S2R R3, SR_TID.X ;  /* 0x0000000000037919 */ /* 0x000eac0000002100 */
[----:B------:R-:W0:Y:S08]  /*0050*/  LDC R21, c[0x0][0x364] ;  /* 0x0000d900ff157b82 */ /* 0x000e300000000800 */
[----:B------:R-:W2:Y:S08]  /*0060*/  S2UR UR5, SR_CTAID.X ;  /* 0x00000000000579c3 */ /* 0x000eb00000002500 */
[----:B------:R-:W2:Y:S01]  /*0070*/  LDC R2, c[0x0][0x360] ;  /* 0x0000d800ff027b82 */ /* 0x000ea20000000800 */
[----:B0-----:R-:W-:-:S02]  /*0080*/  IMAD R21, R21, UR4, R0 ;  /* 0x0000000415157c24 */ /* 0x001fc4000f8e0200 */
[----:B--2---:R-:W-:-:S05]  /*0090*/  IMAD R0, R2, UR5, R3 ;  /* 0x0000000502007c24 */ /* 0x004fca000f8e0203 */
[----:B------:R-:W-:-:S04]  /*00a0*/  VIMNMX R2, PT, PT, R21, R0, !PT ;  /* 0x0000000015027248 */ /* 0x000fc80007fe0100 */
[----:B-1----:R-:W-:-:S13]  /*00b0*/  ISETP.GE.AND P0, PT, R2, UR18, PT ;  /* 0x0000001202007c0c */ /* 0x002fda000bf06270 */
[----:B------:R-:W-:Y:S05]  /*00c0*/  @P0 EXIT ;  /* 0x000000000000094d */ /* 0x000fea0003800000 */
[----:B------:R-:W-:Y:S02]  /*00d0*/  UISETP.GE.U32.AND UP0, UPT, UR18, 0x8, UPT ;  /* 0x000000081200788c */ /* 0x000fe4000bf06070 */
[----:B------:R-:W-:Y:S01]  /*00e0*/  IMAD R21, R21, UR18, RZ ;  /* 0x0000001215157c24 */ /* 0x000fe2000f8e02ff */
[----:B------:R-:W-:Y:S01]  /*00f0*/  CS2R R12, SRZ ;  /* 0x00000000000c7805 */ /* 0x000fe2000001ff00 */
[----:B------:R-:W0:Y:S01]  /*0100*/  LDCU.64 UR16, c[0x0][0x358] ;  /* 0x00006b00ff1077ac */ /* 0x000e220008000a00 */
[----:B------:R-:W-:-:S04]  /*0110*/  UMOV UR4, URZ ;  /* 0x000000ff00047c82 */ /* 0x000fc80008000000 */
[----:B------:R-:W-:Y:S05]  /*0120*/  BRA.U !UP0, `(.L_x_0) ;  /* 0x0000000508147547 */ /* 0x000fea000b800000 */
[----:B------:R-:W1:Y:S01]  /*0130*/  LDCU.128 UR20, c[0x0][0x380] ;  /* 0x00007000ff1477ac */ /* 0x000e620008000c00 */
[----:B------:R-:W-:Y:S01]  /*0140*/  IMAD.MOV.U32 R20, RZ, RZ, R0 ;  /* 0x000000ffff147224 */ /* 0x000fe200078e0000 */
[----:B------:R-:W-:Y:S01]  /*0150*/  CS2R R12, SRZ ;  /* 0x00000000000c7805 */ /* 0x000fe2000001ff00 */
[----:B------:R-:W-:-:S04]  /*0160*/  ULOP3.LUT UR4, UR18, 0x7ffffff8, URZ, 0xc0, !UPT ;  /* 0x7ffffff812047892 */ /* 0x000fc8000f8ec0ff */
[----:B------:R-:W-:Y:S01]  /*0170*/  UIADD3 UR4, UPT, UPT, -UR4, URZ, URZ ;  /* 0x000000ff04047290 */ /* 0x000fe2000fffe1ff */
[----:B-1----:R-:W-:Y:S01]  /*0180*/  MOV R2, UR20 ;  /* 0x0000001400027c02 */ /* 0x002fe20008000f00 */
[----:B------:R-:W-:Y:S01]  /*0190*/  IMAD.U32 R3, RZ, RZ, UR21 ;  /* 0x00000015ff037e24 */ /* 0x000fe2000f8e00ff */
[----:B------:R-:W-:Y:S02]  /*01a0*/  UIMAD.WIDE UR6, UR18, 0x18, UR22 ;  /* 0x00000018120678a5 */ /* 0x000fe4000f8e0216 */
[----:B------:R-:W-:Y:S01]  /*01b0*/  UIMAD.WIDE UR8, UR18, 0x20, UR22 ;  /* 0x00000020120878a5 */ /* 0x000fe2000f8e0216 */
[----:B------:R-:W-:Y:S01]  /*01c0*/  IMAD.WIDE.U32 R2, R21, 0x8, R2 ;  /* 0x0000000815027825 */ /* 0x000fe200078e0002 */
[----:B------:R-:W-:Y:S02]  /*01d0*/  UIMAD.WIDE UR10, UR18, 0x28, UR22 ;  /* 0x00000028120a78a5 */ /* 0x000fe4000f8e0216 */
[----:B------:R-:W-:Y:S01]  /*01e0*/  UIMAD.WIDE UR12, UR18, 0x30, UR22 ;  /* 0x00000030120c78a5 */ /* 0x000fe2000f8e0216 */
[----:B------:R-:W-:Y:S01]  /*01f0*/  IADD3 R8, P0, PT, R2, 0x20, RZ ;  /* 0x0000002002087810 */ /* 0x000fe20007f1e0ff */
[----:B------:R-:W-:-:S03]  /*0200*/  UIMAD.WIDE UR14, UR18, 0x38, UR22 ;  /* 0x00000038120e78a5 */ /* 0x000fc6000f8e0216 */
[----:B------:R-:W-:-:S09]  /*0210*/  IADD3.X R9, PT, PT, RZ, R3, RZ, P0, !PT ;  /* 0x00000003ff097210 */ /* 0x000fd200007fe4ff */
.L_x_1:
[----:B------:R-:W-:Y:S01]  /*0220*/  HFMA2 R23, -RZ, RZ, 0, 4.76837158203125e-07 ;  /* 0x00000008ff177431 */ /* 0x000fe200000001ff */
[----:B------:R-:W-:Y:S01]  /*0230*/  UIMAD.WIDE UR24, UR18, 0x8, UR22 ;  /* 0x00000008121878a5 */ /* 0x000fe2000f8e0216 */
[----:B------:R-:W-:Y:S01]  /*0240*/  IMAD.MOV.U32 R2, RZ, RZ, R8 ;  /* 0x000000ffff027224 */ /* 0x000fe200078e0008 */
[----:B------:R-:W-:Y:S01]  /*0250*/  MOV R3, R9 ;  /* 0x0000000900037202 */ /* 0x000fe20000000f00 */
[----:B------:R-:W-:-:S03]  /*0260*/  UIMAD.WIDE UR20, UR18, 0x10, UR22 ;  /* 0x00000010121478a5 */ /* 0x000fc6000f8e0216 */
[----:B------:R-:W-:Y:S01]  /*0270*/  MOV R19, UR25 ;  /* 0x0000001900137c02 */ /* 0x000fe20008000f00 */
[----:B------:R-:W-:Y:S01]  /*0280*/  IMAD.U32 R18, RZ, RZ, UR24 ;  /* 0x00000018ff127e24 */ /* 0x000fe2000f8e00ff */
[----:B0-----:R-:W2:Y:S01]  /*0290*/  LDG.E.64 R24, desc[UR16][R2.64+-0x20] ;  /* 0xffffe01002187981 */ /* 0x001ea2000c1e1b00 */
[C---:B------:R-:W-:Y:S01]  /*02a0*/  IMAD.WIDE R22, R20.reuse, R23, UR22 ;  /* 0x0000001614167e25 */ /* 0x040fe2000f8e0217 */
[----:B------:R-:W-:Y:S02]  /*02b0*/  MOV R16, UR20 ;  /* 0x0000001400107c02 */ /* 0x000fe40008000f00 */
[----:B------:R-:W3:Y:S01]  /*02c0*/  LDG.E.64 R10, desc[UR16][R2.64+-0x18] ;  /* 0xffffe810020a7981 */ /* 0x000ee2000c1e1b00 */
[----:B------:R-:W-:-:S03]  /*02d0*/  IMAD.WIDE R18, R20, 0x8, R18 ;  /* 0x0000000814127825 */ /* 0x000fc600078e0212 */
[----:B------:R-:W2:Y:S01]  /*02e0*/  LDG.E.64 R22, desc[UR16][R22.64] ;  /* 0x0000001016167981 */ /* 0x000ea2000c1e1b00 */
[----:B------:R-:W-:-:S03]  /*02f0*/  IMAD.U32 R17, RZ, RZ, UR21 ;  /* 0x00000015ff117e24 */ /* 0x000fc6000f8e00ff */
[----:B------:R-:W3:Y:S01]  /*0300*/  LDG.E.64 R18, desc[UR16][R18.64] ;  /* 0x0000001012127981 */ /* 0x000ee2000c1e1b00 */
[----:B------:R-:W-:-:S04]  /*0310*/  IMAD.WIDE R16, R20, 0x8, R16 ;  /* 0x0000000814107825 */ /* 0x000fc800078e0210 */
[----:B------:R-:W-:Y:S01]  /*0320*/  HFMA2 R9, -RZ, RZ, 0, 4.76837158203125e-07 ;  /* 0x00000008ff097431 */ /* 0x000fe200000001ff */
[----:B------:R-:W4:Y:S04]  /*0330*/  LDG.E.64 R14, desc[UR16][R2.64+-0x10] ;  /* 0xfffff010020e7981 */ /* 0x000f28000c1e1b00 */
[----:B------:R-:W4:Y:S01]  /*0340*/  LDG.E.64 R16, desc[UR16][R16.64] ;  /* 0x0000001010107981 */ /* 0x000f22000c1e1b00 */
[----:B------:R-:W-:-:S03]  /*0350*/  IMAD.WIDE R8, R20, R9, UR6 ;  /* 0x0000000614087e25 */ /* 0x000fc6000f8e0209 */
[----:B------:R-:W5:Y:S04]  /*0360*/  LDG.E.64 R6, desc[UR16][R2.64+-0x8] ;  /* 0xfffff81002067981 */ /* 0x000f68000c1e1b00 */
[----:B------:R-:W5:Y:S01]  /*0370*/  LDG.E.64 R8, desc[UR16][R8.64] ;  /* 0x0000001008087981 */ /* 0x000f62000c1e1b00 */
[----:B------:R-:W-:-:S05]  /*0380*/  MOV R5, 0x8 ;  /* 0x0000000800057802 */ /* 0x000fca0000000f00 */
[----:B------:R-:W-:-:S06]  /*0390*/  IMAD.WIDE R4, R20, R5, UR8 ;  /* 0x0000000814047e25 */ /* 0x000fcc000f8e0205 */
[----:B------:R-:W5:Y:S01]  /*03a0*/  LDG.E.64 R4, desc[UR16][R4.64] ;  /* 0x0000001004047981 */ /* 0x000f62000c1e1b00 */
[----:B--2---:R-:W-:Y:S01]  /*03b0*/  DFMA R24, R24, R22, R12 ;  /* 0x000000161818722b */ /* 0x004fe2000000000c */
[----:B------:R-:W-:Y:S02]  /*03c0*/  IMAD.MOV.U32 R23, RZ, RZ, 0x8 ;  /* 0x00000008ff177424 */ /* 0x000fe400078e00ff */
[----:B------:R-:W2:Y:S02]  /*03d0*/  LDG.E.64 R12, desc[UR16][R2.64] ;  /* 0x00000010020c7981 */ /* 0x000ea4000c1e1b00 */
[----:B------:R-:W-:-:S03]  /*03e0*/  IMAD.WIDE R22, R20, R23, UR10 ;  /* 0x0000000a14167e25 */ /* 0x000fc6000f8e0217 */
[----:B---3--:R-:W-:Y:S01]  /*03f0*/  DFMA R18, R10, R18, R24 ;  /* 0x000000120a12722b */ /* 0x008fe20000000018 */
[----:B------:R-:W-:Y:S01]  /*0400*/  MOV R25, 0x8 ;  /* 0x0000000800197802 */ /* 0x000fe20000000f00 */
[----:B------:R-:W3:Y:S04]  /*0410*/  LDG.E.64 R10, desc[UR16][R2.64+0x8] ;  /* 0x00000810020a7981 */ /* 0x000ee8000c1e1b00 */
[----:B------:R-:W3:Y:S01]  /*0420*/  LDG.E.64 R22, desc[UR16][R22.64] ;  /* 0x0000001016167981 */ /* 0x000ee2000c1e1b00 */
[C---:B------:R-:W-:Y:S01]  /*0430*/  IMAD.WIDE R24, R20.reuse, R25, UR12 ;  /* 0x0000000c14187e25 */ /* 0x040fe2000f8e0219 */
[----:B----4-:R-:W-:Y:S01]  /*0440*/  DFMA R16, R14, R16, R18 ;  /* 0x000000100e10722b */ /* 0x010fe20000000012 */
[----:B------:R-:W-:Y:S01]  /*0450*/  MOV R19, 0x8 ;  /* 0x0000000800137802 */ /* 0x000fe20000000f00 */
[----:B------:R-:W4:Y:S04]  /*0460*/  LDG.E.64 R14, desc[UR16][R2.64+0x10] ;  /* 0x00001010020e7981 */ /* 0x000f28000c1e1b00 */
[----:B------:R-:W4:Y:S01]  /*0470*/  LDG.E.64 R24, desc[UR16][R24.64] ;  /* 0x0000001018187981 */ /* 0x000f22000c1e1b00 */
[----:B------:R-:W-:Y:S01]  /*0480*/  IMAD.WIDE R18, R20, R19, UR14 ;  /* 0x0000000e14127e25 */ /* 0x000fe2000f8e0213 */
[----:B-----5:R-:W-:-:S02]  /*0490*/  DFMA R8, R6, R8, R16 ;  /* 0x000000080608722b */ /* 0x020fc40000000010 */
[----:B------:R-:W5:Y:S04]  /*04a0*/  LDG.E.64 R6, desc[UR16][R2.64+0x18] ;  /* 0x0000181002067981 */ /* 0x000f68000c1e1b00 */
[----:B------:R-:W5:Y:S01]  /*04b0*/  LDG.E.64 R18, desc[UR16][R18.64] ;  /* 0x0000001012127981 */ /* 0x000f62000c1e1b00 */
[----:B------:R-:W-:-:S04]  /*04c0*/  UIADD3 UR4, UPT, UPT, UR4, 0x8, URZ ;  /* 0x0000000804047890 */ /* 0x000fc8000fffe0ff */
[----:B------:R-:W-:Y:S01]  /*04d0*/  UISETP.NE.AND UP0, UPT, UR4, URZ, UPT ;  /* 0x000000ff0400728c */ /* 0x000fe2000bf05270 */
[----:B--2---:R-:W-:-:S08]  /*04e0*/  DFMA R4, R12, R4, R8 ;  /* 0x000000040c04722b */ /* 0x004fd00000000008 */
[----:B---3--:R-:W-:-:S08]  /*04f0*/  DFMA R4, R10, R22, R4 ;  /* 0x000000160a04722b */ /* 0x008fd00000000004 */
[----:B----4-:R-:W-:Y:S01]  /*0500*/  DFMA R4, R14, R24, R4 ;  /* 0x000000180e04722b */ /* 0x010fe20000000004 */
[----:B------:R-:W-:-:S07]  /*0510*/  IADD3 R8, P0, PT, R2, 0x40, RZ ;  /* 0x0000004002087810 */ /* 0x000fce0007f1e0ff */
[----:B-----5:R-:W-:Y:S01]  /*0520*/  DFMA R12, R6, R18, R4 ;  /* 0x00000012060c722b */ /* 0x020fe20000000004 */
[----:B------:R-:W-:Y:S01]  /*0530*/  IMAD.U32 R5, RZ, RZ, UR18 ;  /* 0x00000012ff057e24 */ /* 0x000fe2000f8e00ff */
[----:B------:R-:W-:-:S04]  /*0540*/  IADD3.X R9, PT, PT, RZ, R3, RZ, P0, !PT ;  /* 0x00000003ff097210 */ /* 0x000fc800007fe4ff */
[----:B------:R-:W-:Y:S01]  /*0550*/  LEA R20, R5, R20, 0x3 ;  /* 0x0000001405147211 */ /* 0x000fe200078e18ff */
[----:B------:R-:W-:Y:S06]  /*0560*/  BRA.U UP0, `(.L_x_1) ;  /* 0xfffffffd002c7547 */ /* 0x000fec000b83ffff */
[----:B------:R-:W-:-:S12]  /*0570*/  ULOP3.LUT UR4, UR18, 0x7ffffff8, URZ, 0xc0, !UPT ;  /* 0x7ffffff812047892 */ /* 0x000fd8000f8ec0ff */
.L_x_0:
[----:B------:R-:W-:-:S04]  /*0580*/  ULOP3.LUT UR6, UR18, 0x7, URZ, 0xc0, !UPT ;  /* 0x0000000712067892 */ /* 0x000fc8000f8ec0ff */
[----:B------:R-:W-:-:S09]  /*0590*/  UISETP.NE.AND UP0, UPT, UR6, URZ, UPT ;  /* 0x000000ff0600728c */ /* 0x000fd2000bf05270 */
[----:B------:R-:W-:Y:S05]  /*05a0*/  BRA.U !UP0, `(.L_x_2) ;  /* 0x0000000508387547 */ /* 0x000fea000b800000 */
[----:B------:R-:W-:Y:S02]  /*05b0*/  UISETP.GE.U32.AND UP0, UPT, UR6, 0x4, UPT ;  /* 0x000000040600788c */ /* 0x000fe4000bf06070 */
[----:B------:R-:W-:-:S04]  /*05c0*/  ULOP3.LUT UR5, UR18, 0x3, URZ, 0xc0, !UPT ;  /* 0x0000000312057892 */ /* 0x000fc8000f8ec0ff */
[----:B------:R-:W-:-:S03]  /*05d0*/  UISETP.NE.AND UP1, UPT, UR5, URZ, UPT ;  /* 0x000000ff0500728c */ /* 0x000fc6000bf25270 */
[----:B------:R-:W-:Y:S08]  /*05e0*/  BRA.U !UP0, `(.L_x_3) ;  /* 0x00000001087c7547 */ /* 0x000ff0000b800000 */
[----:B------:R-:W1:Y:S01]  /*05f0*/  LDC.64 R10, c[0x0][0x380] ;  /* 0x0000e000ff0a7b82 */ /* 0x000e620000000a00 */
[----:B------:R-:W2:Y:S01]  /*0600*/  LDCU.64 UR6, c[0x0][0x380] ;  /* 0x00007000ff0677ac */ /* 0x000ea20008000a00 */
[----:B------:R-:W-:Y:S01]  /*0610*/  IMAD.U32 R5, RZ, RZ, UR4 ;  /* 0x00000004ff057e24 */ /* 0x000fe2000f8e00ff */
[C---:B------:R-:W-:Y:S01]  /*0620*/  IADD3 R3, PT, PT, R21.reuse, UR4, RZ ;  /* 0x0000000415037c10 */ /* 0x040fe2000fffe0ff */
[----:B------:R-:W-:Y:S01]  /*0630*/  IMAD.U32 R23, RZ, RZ, UR18 ;  /* 0x00000012ff177e24 */ /* 0x000fe2000f8e00ff */
[----:B------:R-:W-:Y:S01]  /*0640*/  IADD3 R2, P0, PT, R21, UR4, RZ ;  /* 0x0000000415027c10 */ /* 0x000fe2000ff1e0ff */
[----:B------:R-:W-:Y:S02]  /*0650*/  IMAD R5, R5, UR18, R0 ;  /* 0x0000001205057c24 */ /* 0x000fe4000f8e0200 */
[----:B------:R-:W3:Y:S01]  /*0660*/  LDC.64 R18, c[0x0][0x388] ;  /* 0x0000e200ff127b82 */ /* 0x000ee20000000a00 */
[----:B------:R-:W-:Y:S01]  /*0670*/  MOV R25, UR18 ;  /* 0x0000001200197c02 */ /* 0x000fe20008000f00 */
[----:B-1----:R-:W-:Y:S01]  /*0680*/  IMAD.WIDE.U32 R10, R3, 0x8, R10 ;  /* 0x00000008030a7825 */ /* 0x002fe200078e000a */
[----:B------:R-:W-:-:S02]  /*0690*/  IADD3.X R3, PT, PT, RZ, RZ, RZ, P0, !PT ;  /* 0x000000ffff037210 */ /* 0x000fc400007fe4ff */
[----:B--2---:R-:W-:-:S03]  /*06a0*/  LEA R16, P0, R2, UR6, 0x3 ;  /* 0x0000000602107c11 */ /* 0x004fc6000f8018ff */
[----:B0-----:R-:W2:Y:S01]  /*06b0*/  LDG.E.64 R10, desc[UR16][R10.64] ;  /* 0x000000100a0a7981 */ /* 0x001ea2000c1e1b00 */
[----:B---3--:R-:W-:Y:S01]  /*06c0*/  IMAD.WIDE R18, R5, 0x8, R18 ;  /* 0x0000000805127825 */ /* 0x008fe200078e0212 */
[----:B------:R-:W-:-:S04]  /*06d0*/  LEA.HI.X R17, R2, UR7, R3, 0x3, P0 ;  /* 0x0000000702117c11 */ /* 0x000fc800080f1c03 */
[----:B------:R-:W2:Y:S01]  /*06e0*/  LDG.E.64 R14, desc[UR16][R18.64] ;  /* 0x00000010120e7981 */ /* 0x000ea2000c1e1b00 */
[----:B------:R-:W-:-:S03]  /*06f0*/  IMAD.WIDE R22, R23, 0x8, R18 ;  /* 0x0000000817167825 */ /* 0x000fc600078e0212 */
[----:B------:R-:W3:Y:S04]  /*0700*/  LDG.E.64 R6, desc[UR16][R16.64+0x8] ;  /* 0x0000081010067981 */ /* 0x000ee8000c1e1b00 */
[----:B------:R-:W3:Y:S01]  /*0710*/  LDG.E.64 R8, desc[UR16][R22.64] ;  /* 0x0000001016087981 */ /* 0x000ee2000c1e1b00 */
[----:B------:R-:W-:Y:S01]  /*0720*/  IMAD.WIDE R24, R25, 0x8, R22 ;  /* 0x0000000819187825 */ /* 0x000fe200078e0216 */
[----:B------:R-:W-:Y:S02]  /*0730*/  MOV R27, UR18 ;  /* 0x00000012001b7c02 */ /* 0x000fe40008000f00 */
[----:B------:R-:W4:Y:S04]  /*0740*/  LDG.E.64 R2, desc[UR16][R16.64+0x10] ;  /* 0x0000101010027981 */ /* 0x000f28000c1e1b00 */
[----:B------:R-:W4:Y:S01]  /*0750*/  LDG.E.64 R4, desc[UR16][R24.64] ;  /* 0x0000001018047981 */ /* 0x000f22000c1e1b00 */
[----:B------:R-:W-:-:S03]  /*0760*/  IMAD.WIDE R26, R27, 0x8, R24 ;  /* 0x000000081b1a7825 */ /* 0x000fc600078e0218 */
[----:B------:R-:W5:Y:S04]  /*0770*/  LDG.E.64 R18, desc[UR16][R16.64+0x18] ;  /* 0x0000181010127981 */ /* 0x000f68000c1e1b00 */
[----:B------:R-:W5:Y:S01]  /*0780*/  LDG.E.64 R26, desc[UR16][R26.64] ;  /* 0x000000101a1a7981 */ /* 0x000f62000c1e1b00 */
[----:B------:R-:W-:Y:S01]  /*0790*/  UIADD3 UR4, UPT, UPT, UR4, 0x4, URZ ;  /* 0x0000000404047890 */ /* 0x000fe2000fffe0ff */
[----:B--2---:R-:W-:-:S08]  /*07a0*/  DFMA R10, R10, R14, R12 ;  /* 0x0000000e0a0a722b */ /* 0x004fd0000000000c */
[----:B---3--:R-:W-:-:S08]  /*07b0*/  DFMA R6, R6, R8, R10 ;  /* 0x000000080606722b */ /* 0x008fd0000000000a */
[----:B----4-:R-:W-:-:S08]  /*07c0*/  DFMA R2, R2, R4, R6 ;  /* 0x000000040202722b */ /* 0x010fd00000000006 */
[----:B-----5:R-:W-:-:S11]  /*07d0*/  DFMA R12, R18, R26, R2 ;  /* 0x0000001a120c722b */ /* 0x020fd60000000002 */
.L_x_3:
[----:B------:R-:W-:Y:S05]  /*07e0*/  BRA.U !UP1, `(.L_x_2) ;  /* 0x0000000109a87547 */ /* 0x000fea000b800000 */
[----:B------:R-:W-:Y:S01]  /*07f0*/  UISETP.NE.AND UP0, UPT, UR5, 0x1, UPT ;  /* 0x000000010500788c */ /* 0x000fe2000bf05270 */
[----:B------:R-:W-:Y:S01]  /*0800*/  IMAD.U32 R9, RZ, RZ, UR4 ;  /* 0x00000004ff097e24 */ /* 0x000fe2000f8e00ff */
[----:B------:R-:W-:Y:S02]  /*0810*/  ULOP3.LUT UR5, UR18, 0x1, URZ, 0xc0, !UPT ;  /* 0x0000000112057892 */ /* 0x000fe4000f8ec0ff */
[----:B------:R-:W-:Y:S02]  /*0820*/  MOV R11, UR18 ;  /* 0x00000012000b7c02 */ /* 0x000fe40008000f00 */
[----:B------:R-:W-:Y:S01]  /*0830*/  PLOP3.LUT P1, PT, PT, PT, UP0, 0x80, 0x8 ;  /* 0x000000000008781c */ /* 0x000fe20003f2f008 */
[----:B------:R-:W-:-:S04]  /*0840*/  UISETP.NE.U32.AND UP1, UPT, UR5, 0x1, UPT ;  /* 0x000000010500788c */ /* 0x000fc8000bf25070 */
[----:B------:R-:W1:Y:S02]  /*0850*/  @UP0 LDCU.128 UR8, c[0x0][0x380] ;  /* 0x00007000ff0807ac */ /* 0x000e640008000c00 */
[----:B------:R-:W-:Y:S01]  /*0860*/  PLOP3.LUT P0, PT, PT, PT, UP1, 0x80, 0x8 ;  /* 0x000000000008781c */ /* 0x000fe20003f0f018 */
[----:B------:R-:W2:Y:S05]  /*0870*/  @UP0 LDCU.64 UR6, c[0x0][0x380] ;  /* 0x00007000ff0607ac */ /* 0x000eaa0008000a00 */
[C---:B------:R-:W-:Y:S01]  /*0880*/  @P1 IADD3 R7, PT, PT, R21.reuse, UR4, RZ ;  /* 0x0000000415071c10 */ /* 0x040fe2000fffe0ff */
[----:B------:R-:W3:Y:S01]  /*0890*/  @!UP1 LDCU.128 UR12, c[0x0][0x380] ;  /* 0x00007000ff0c97ac */ /* 0x000ee20008000c00 */
[----:B------:R-:W-:Y:S01]  /*08a0*/  @P1 IADD3 R6, P2, PT, R21, UR4, RZ ;  /* 0x0000000415061c10 */ /* 0x000fe2000ff5e0ff */
[----:B------:R-:W-:Y:S01]  /*08b0*/  @P1 IMAD R9, R9, UR18, R0 ;  /* 0x0000001209091c24 */ /* 0x000fe2000f8e0200 */
[----:B------:R-:W-:Y:S01]  /*08c0*/  @UP0 UIADD3 UR4, UPT, UPT, UR4, 0x2, URZ ;  /* 0x0000000204040890 */ /* 0x000fe2000fffe0ff */
[----:B-1----:R-:W-:Y:S01]  /*08d0*/  MOV R2, UR8 ;  /* 0x0000000800027c02 */ /* 0x002fe20008000f00 */
[----:B------:R-:W-:Y:S01]  /*08e0*/  IMAD.U32 R3, RZ, RZ, UR9 ;  /* 0x00000009ff037e24 */ /* 0x000fe2000f8e00ff */
[----:B------:R-:W-:-:S02]  /*08f0*/  MOV R4, UR10 ;  /* 0x0000000a00047c02 */ /* 0x000fc40008000f00 */
[----:B------:R-:W-:Y:S01]  /*0900*/  MOV R5, UR11 ;  /* 0x0000000b00057c02 */ /* 0x000fe20008000f00 */
[----:B------:R-:W-:-:S04]  /*0910*/  @P1 IMAD.WIDE.U32 R2, R7, 0x8, R2 ;  /* 0x0000000807021825 */ /* 0x000fc800078e0002 */
[----:B------:R-:W-:Y:S01]  /*0920*/  @P1 IMAD.WIDE R4, R9, 0x8, R4 ;  /* 0x0000000809041825 */ /* 0x000fe200078e0204 */
[----:B------:R-:W-:Y:S01]  /*0930*/  MOV R19, UR4 ;  /* 0x0000000400137c02 */ /* 0x000fe20008000f00 */
[----:B0-----:R-:W4:Y:S02]  /*0940*/  @P1 LDG.E.64 R2, desc[UR16][R2.64] ;  /* 0x0000001002021981 */ /* 0x001f24000c1e1b00 */
[----:B------:R-:W-:Y:S01]  /*0950*/  @P1 IMAD.X R7, RZ, RZ, RZ, P2 ;  /* 0x000000ffff071224 */ /* 0x000fe200010e06ff */
[----:B--2---:R-:W-:-:S04]  /*0960*/  @P1 LEA R8, P2, R6, UR6, 0x3 ;  /* 0x0000000606081c11 */ /* 0x004fc8000f8418ff */
[----:B------:R-:W-:Y:S01]  /*0970*/  @P1 LEA.HI.X R9, R6, UR7, R7, 0x3, P2 ;  /* 0x0000000706091c11 */ /* 0x000fe200090f1c07 */
[----:B------:R-:W-:Y:S02]  /*0980*/  @P1 IMAD.WIDE R6, R11, 0x8, R4 ;  /* 0x000000080b061825 */ /* 0x000fe400078e0204 */
[----:B------:R-:W4:Y:S01]  /*0990*/  @P1 LDG.E.64 R4, desc[UR16][R4.64] ;  /* 0x0000001004041981 */ /* 0x000f22000c1e1b00 */
[----:B---3--:R-:W-:Y:S01]  /*09a0*/  MOV R14, UR12 ;  /* 0x0000000c000e7c02 */ /* 0x008fe20008000f00 */
[----:B------:R-:W-:Y:S01]  /*09b0*/  IMAD.U32 R15, RZ, RZ, UR13 ;  /* 0x0000000dff0f7e24 */ /* 0x000fe2000f8e00ff */
[----:B------:R-:W-:Y:S01]  /*09c0*/  MOV R10, UR14 ;  /* 0x0000000e000a7c02 */ /* 0x000fe20008000f00 */
[----:B------:R-:W-:Y:S01]  /*09d0*/  IMAD.U32 R11, RZ, RZ, UR15 ;  /* 0x0000000fff0b7e24 */ /* 0x000fe2000f8e00ff */
[----:B------:R-:W-:Y:S01]  /*09e0*/  @!P0 IADD3 R17, PT, PT, R21, UR4, RZ ;  /* 0x0000000415118c10 */ /* 0x000fe2000fffe0ff */
[----:B------:R-:W-:Y:S01]  /*09f0*/  @!P0 IMAD R19, R19, UR18, R0 ;  /* 0x0000001213138c24 */ /* 0x000fe2000f8e0200 */
[----:B------:R-:W2:Y:S04]  /*0a00*/  @P1 LDG.E.64 R6, desc[UR16][R6.64] ;  /* 0x0000001006061981 */ /* 0x000ea8000c1e1b00 */
[----:B------:R-:W2:Y:S01]  /*0a10*/  @P1 LDG.E.64 R8, desc[UR16][R8.64+0x8] ;  /* 0x0000081008081981 */ /* 0x000ea2000c1e1b00 */
[----:B------:R-:W-:-:S04]  /*0a20*/  @!P0 IMAD.WIDE.U32 R14, R17, 0x8, R14 ;  /* 0x00000008110e8825 */ /* 0x000fc800078e000e */
[----:B------:R-:W-:Y:S02]  /*0a30*/  @!P0 IMAD.WIDE R10, R19, 0x8, R10 ;  /* 0x00000008130a8825 */ /* 0x000fe400078e020a */
[----:B------:R-:W3:Y:S04]  /*0a40*/  @!P0 LDG.E.64 R14, desc[UR16][R14.64] ;  /* 0x000000100e0e8981 */ /* 0x000ee8000c1e1b00 */
[----:B------:R-:W3:Y:S01]  /*0a50*/  @!P0 LDG.E.64 R10, desc[UR16][R10.64] ;  /* 0x000000100a0a8981 */ /* 0x000ee2000c1e1b00 */
[----:B----4-:R-:W-:-:S08]  /*0a60*/  @P1 DFMA R2, R2, R4, R12 ;  /* 0x000000040202122b */ /* 0x010fd0000000000c */
[----:B--2---:R-:W-:-:S08]  /*0a70*/  @P1 DFMA R12, R8, R6, R2 ;  /* 0x00000006080c122b */ /* 0x004fd00000000002 */
[----:B---3--:R-:W-:-:S11]  /*0a80*/  @!P0 DFMA R12, R14, R10, R12 ;  /* 0x0000000a0e0c822b */ /* 0x008fd6000000000c */
.L_x_2:
[----:B------:R-:W1:Y:S01]  /*0a90*/  LDC.64 R2, c[0x0][0x390] ;  /* 0x0000e400ff027b82 */ /* 0x000e620000000a00 */
[----:B------:R-:W-:-:S05]  /*0aa0*/  IADD3 R21, PT, PT, R0, R21, RZ ;  /* 0x0000001500157210 */ /* 0x000fca0007ffe0ff */
[----:B-1----:R-:W-:-:S05]  /*0ab0*/  IMAD.WIDE R2, R21, 0x8, R2 ;  /* 0x0000000815027825 */ /* 0x002fca00078e0202 */
[----:B0-----:R-:W-:Y:S01]  /*0ac0*/  STG.E.64 desc[UR16][R2.64], R12 ;  /* 0x0000000c02007986 */ /* 0x001fe2000c101b10 */
[----:B------:R-:W-:Y:S05]  /*0ad0*/  EXIT ;  /* 0x000000000000794d */ /* 0x000fea0003800000 */
.L_x_4:
[----:B------:R-:W-:-:S00]  /*0ae0*/  BRA `(.L_x_4) ;  /* 0xfffffffc00fc7947 */ /* 0x000fc0000383ffff */
[----:B------:R-:W-:-:S00]  /*0af0*/  NOP ;  /* 0x0000000000007918 */ /* 0x000fc00000000000 */
        /* <DEDUP_REMOVED lines=8> */
.L_x_5:


//--------------------- .nv.shared.reserved.0     --------------------------
	.section	.nv.shared.reserved.0,"aw",@nobits
	.weak		__nv_reservedSMEM_offset_0_alias
	.size		__nv_reservedSMEM_offset_0_alias, 0, 64
	.other		__nv_reservedSMEM_offset_0_alias,@"STO_CUDA_RESERVED_SHARED STV_DEFAULT"
__nv_reservedSMEM_offset_0_alias:
	.zero		0
	.zero		64


//--------------------- .nv.constant0._Z6matMulPdS_S_i --------------------------
	.section	.nv.constant0._Z6matMulPdS_S_i,"a",@progbits
	.sectionflags	@""
	.align	4
.nv.constant0._Z6matMulPdS_S_i:
	.zero		924


//--------------------- SYMBOLS --------------------------

	.type		.nv.reservedSmem.offset0,@object
	.size		.nv.reservedSmem.offset0,0x4
